	.headerflags	@"EF_CUDA_TEXMODE_UNIFIED EF_CUDA_64BIT_ADDRESS EF_CUDA_SM86 EF_CUDA_VIRTUAL_SM(EF_CUDA_SM86)"
	.elftype	@"ET_EXEC"


//--------------------- .nv.info                  --------------------------
	.section	.nv.info,"",@"SHT_CUDA_INFO"
	.align	4


	//----- nvinfo : EIATTR_REGCOUNT
	.align		4
        /*0000*/ 	.byte	0x04, 0x2f
        /*0002*/ 	.short	(.L_1 - .L_0)
	.align		4
.L_0:
        /*0004*/ 	.word	index@(triton_poi_fused_clone_1)
        /*0008*/ 	.word	0x0000000e


	//----- nvinfo : EIATTR_MIN_STACK_SIZE
	.align		4
.L_1:
        /*000c*/ 	.byte	0x04, 0x12
        /*000e*/ 	.short	(.L_3 - .L_2)
	.align		4
.L_2:
        /*0010*/ 	.word	index@(triton_poi_fused_clone_1)
        /*0014*/ 	.word	0x00000000


	//----- nvinfo : EIATTR_FRAME_SIZE
	.align		4
.L_3:
        /*0018*/ 	.byte	0x04, 0x11
        /*001a*/ 	.short	(.L_5 - .L_4)
	.align		4
.L_4:
        /*001c*/ 	.word	index@(triton_poi_fused_clone_1)
        /*0020*/ 	.word	0x00000000


	//----- nvinfo : EIATTR_MIN_STACK_SIZE
	.align		4
.L_5:
        /*0024*/ 	.byte	0x04, 0x12
        /*0026*/ 	.short	(.L_7 - .L_6)
	.align		4
.L_6:
        /*0028*/ 	.word	index@(triton_poi_fused_clone_1)
        /*002c*/ 	.word	0x00000000
.L_7:


//--------------------- .nv.info.triton_poi_fused_clone_1 --------------------------
	.section	.nv.info.triton_poi_fused_clone_1,"",@"SHT_CUDA_INFO"
	.sectionflags	@""
	.align	4


	//----- nvinfo : EIATTR_CUDA_API_VERSION
	.align		4
        /*0000*/ 	.byte	0x04, 0x37
        /*0002*/ 	.short	(.L_9 - .L_8)
.L_8:
        /*0004*/ 	.word	0x0000007c


	//----- nvinfo : EIATTR_SW2861232_WAR
	.align		4
.L_9:
        /*0008*/ 	.byte	0x01, 0x35
	.zero		2


	//----- nvinfo : EIATTR_PARAM_CBANK
	.align		4
        /*000c*/ 	.byte	0x04, 0x0a
        /*000e*/ 	.short	(.L_11 - .L_10)
	.align		4
.L_10:
        /*0010*/ 	.word	index@(.nv.constant0.triton_poi_fused_clone_1)
        /*0014*/ 	.short	0x0160
        /*0016*/ 	.short	0x0020


	//----- nvinfo : EIATTR_CBANK_PARAM_SIZE
	.align		4
.L_11:
        /*0018*/ 	.byte	0x03, 0x19
        /*001a*/ 	.short	0x0020


	//----- nvinfo : EIATTR_KPARAM_INFO
	.align		4
        /*001c*/ 	.byte	0x04, 0x17
        /*001e*/ 	.short	(.L_13 - .L_12)
.L_12:
        /*0020*/ 	.word	0x00000000
        /*0024*/ 	.short	0x0003
        /*0026*/ 	.short	0x0018
        /*0028*/ 	.byte	0x00, 0xf4, 0x21, 0x00


	//----- nvinfo : EIATTR_KPARAM_INFO
	.align		4
.L_13:
        /*002c*/ 	.byte	0x04, 0x17
        /*002e*/ 	.short	(.L_15 - .L_14)
.L_14:
        /*0030*/ 	.word	0x00000000
        /*0034*/ 	.short	0x0002
        /*0036*/ 	.short	0x0010
        /*0038*/ 	.byte	0x00, 0xf0, 0x11, 0x00


	//----- nvinfo : EIATTR_KPARAM_INFO
	.align		4
.L_15:
        /*003c*/ 	.byte	0x04, 0x17
        /*003e*/ 	.short	(.L_17 - .L_16)
.L_16:
        /*0040*/ 	.word	0x00000000
        /*0044*/ 	.short	0x0001
        /*0046*/ 	.short	0x0008
        /*0048*/ 	.byte	0x00, 0xf4, 0x21, 0x00


	//----- nvinfo : EIATTR_KPARAM_INFO
	.align		4
.L_17:
        /*004c*/ 	.byte	0x04, 0x17
        /*004e*/ 	.short	(.L_19 - .L_18)
.L_18:
        /*0050*/ 	.word	0x00000000
        /*0054*/ 	.short	0x0000
        /*0056*/ 	.short	0x0000
        /*0058*/ 	.byte	0x00, 0xf4, 0x21, 0x00


	//----- nvinfo : EIATTR_MAXREG_COUNT
	.align		4
.L_19:
        /*005c*/ 	.byte	0x03, 0x1b
        /*005e*/ 	.short	0x00ff


	//----- nvinfo : EIATTR_EXIT_INSTR_OFFSETS
	.align		4
        /*0060*/ 	.byte	0x04, 0x1c
        /*0062*/ 	.short	(.L_21 - .L_20)


	//   ....[0]....
.L_20:
        /*0064*/ 	.word	0x00000100


	//----- nvinfo : EIATTR_REQNTID
	.align		4
.L_21:
        /*0068*/ 	.byte	0x04, 0x10
        /*006a*/ 	.short	(.L_23 - .L_22)
.L_22:
        /*006c*/ 	.word	0x00000080
        /*0070*/ 	.word	0x00000001
        /*0074*/ 	.word	0x00000001
.L_23:


//--------------------- .nv.callgraph             --------------------------
	.section	.nv.callgraph,"",@"SHT_CUDA_CALLGRAPH"
	.align	4
	.sectionentsize	8
	.align		4
        /*0000*/ 	.word	0x00000000
	.align		4
        /*0004*/ 	.word	0xffffffff
	.align		4
        /*0008*/ 	.word	0x00000000
	.align		4
        /*000c*/ 	.word	0xfffffffe
	.align		4
        /*0010*/ 	.word	0x00000000
	.align		4
        /*0014*/ 	.word	0xfffffffd
	.align		4
        /*0018*/ 	.word	0x00000000
	.align		4
        /*001c*/ 	.word	0xfffffffc


//--------------------- .nv.rel.action            --------------------------
	.section	.nv.rel.action,"",@"SHT_CUDA_RELOCINFO"
	.align	8
	.sectionentsize	8
        /*0000*/ 	.byte	0x73, 0x00, 0x00, 0x00, 0x00, 0x00, 0x00, 0x00, 0x00, 0x00, 0x00, 0x11, 0x25, 0x00, 0x05, 0x36


//--------------------- .nv.constant0.triton_poi_fused_clone_1 --------------------------
	.section	.nv.constant0.triton_poi_fused_clone_1,"a",@progbits
	.sectionflags	@""
	.align	4
.nv.constant0.triton_poi_fused_clone_1:
	.zero		384


//--------------------- .text.triton_poi_fused_clone_1 --------------------------
	.section	.text.triton_poi_fused_clone_1,"ax",@progbits
	.sectioninfo	@"SHI_REGISTERS=14"
	.align	128
        .global         triton_poi_fused_clone_1
        .type           triton_poi_fused_clone_1,@function
        .size           triton_poi_fused_clone_1,(.L_x_1 - triton_poi_fused_clone_1)
        .other          triton_poi_fused_clone_1,@"STO_CUDA_ENTRY STV_DEFAULT"
triton_poi_fused_clone_1:
.text.triton_poi_fused_clone_1:
[----:B------:R-:W-:Y:S02]  /*0000*/  MOV R1, c[0x0][0x28] ;  /* 0x00000a0000017a02 */ /* 0x000fe40000000f00 */
[----:B------:R-:W0:Y:S01]  /*0010*/  S2R R0, SR_TID.X ;  /* 0x0000000000007919 */ /* 0x000e220000002100 */
[----:B------:R-:W-:Y:S01]  /*0020*/  MOV R4, 0x2 ;  /* 0x0000000200047802 */ /* 0x000fe20000000f00 */
[----:B------:R-:W-:Y:S02]  /*0030*/  ULDC.64 UR4, c[0x0][0x118] ;  /* 0x0000460000047ab9 */ /* 0x000fe40000000a00 */
[----:B------:R-:W1:Y:S01]  /*0040*/  S2R R3, SR_CTAID.X ;  /* 0x0000000000037919 */ /* 0x000e620000002500 */
[----:B0-----:R-:W-:-:S04]  /*0050*/  SHF.L.U32 R0, R0, 0x3, RZ ;  /* 0x0000000300007819 */ /* 0x001fc800000006ff */
[----:B------:R-:W-:-:S04]  /*0060*/  LOP3.LUT R0, R0, 0x3f8, RZ, 0xc0, !PT ;  /* 0x000003f800007812 */ /* 0x000fc800078ec0ff */
[----:B-1----:R-:W-:-:S05]  /*0070*/  LEA R0, R3, R0, 0xa ;  /* 0x0000000003007211 */ /* 0x002fca00078e50ff */
[----:B------:R-:W-:-:S05]  /*0080*/  IMAD.HI R2, R0, 0x38e38e39, RZ ;  /* 0x38e38e3900027827 */ /* 0x000fca00078e02ff */
[----:B------:R-:W-:-:S04]  /*0090*/  SHF.R.U32.HI R3, RZ, 0x1f, R2 ;  /* 0x0000001fff037819 */ /* 0x000fc80000011602 */
[----:B------:R-:W-:-:S05]  /*00a0*/  LEA.HI R3, R2, R3, RZ, 0x10 ;  /* 0x0000000302037211 */ /* 0x000fca00078f80ff */
[----:B------:R-:W-:-:S04]  /*00b0*/  IMAD R3, R3, 0x480000, R0 ;  /* 0x0048000003037824 */ /* 0x000fc800078e0200 */
[----:B------:R-:W-:-:S05]  /*00c0*/  IMAD.WIDE R2, R3, R4, c[0x0][0x160] ;  /* 0x0000580003027625 */ /* 0x000fca00078e0204 */
[----:B------:R-:W2:Y:S01]  /*00d0*/  LDG.E.128 R8, [R2.64] ;  /* 0x0000000402087981 */ /* 0x000ea2000c1e1d00 */
[----:B------:R-:W-:-:S05]  /*00e0*/  IMAD.WIDE R4, R0, R4, c[0x0][0x168] ;  /* 0x00005a0000047625 */ /* 0x000fca00078e0204 */
[----:B--2---:R-:W-:Y:S01]  /*00f0*/  STG.E.128 [R4.64], R8 ;  /* 0x0000000804007986 */ /* 0x004fe2000c101d04 */
[----:B------:R-:W-:Y:S05]  /*0100*/  EXIT ;  /* 0x000000000000794d */ /* 0x000fea0003800000 */
.L_x_0:
[----:B------:R-:W-:-:S00]  /*0110*/  BRA `(.L_x_0) ;  /* 0xfffffff000007947 */ /* 0x000fc0000383ffff */
[----:B------:R-:W-:-:S00]  /*0120*/  NOP ;  /* 0x0000000000007918 */ /* 0x000fc00000000000 */
        /* <DEDUP_REMOVED lines=13> */
.L_x_1:
